//
// Generated by NVIDIA NVVM Compiler
//
// Compiler Build ID: CL-36424714
// Cuda compilation tools, release 13.0, V13.0.88
// Based on NVVM 20.0.0
//

.version 9.0
.target sm_100
.address_size 64

	// .globl	_Z17tensor_mul_kernelPfS_S_
.global .align 4 .b8 self[256];
.global .align 4 .b8 other[256];
.global .align 4 .b8 result[256];

.visible .entry _Z17tensor_mul_kernelPfS_S_(
	.param .u64 .ptr .align 1 _Z17tensor_mul_kernelPfS_S__param_0,
	.param .u64 .ptr .align 1 _Z17tensor_mul_kernelPfS_S__param_1,
	.param .u64 .ptr .align 1 _Z17tensor_mul_kernelPfS_S__param_2
)
{
	.reg .pred 	%p<4>;
	.reg .b32 	%r<11>;
	.reg .b32 	%f<4>;
	.reg .b64 	%rd<22>;

	ld.param.u64 	%rd1, [_Z17tensor_mul_kernelPfS_S__param_0];
	ld.param.u64 	%rd2, [_Z17tensor_mul_kernelPfS_S__param_1];
	ld.param.u64 	%rd3, [_Z17tensor_mul_kernelPfS_S__param_2];
	mov.u32 	%r3, %tid.y;
	mov.u32 	%r4, %ctaid.y;
	mov.u32 	%r5, %ntid.y;
	mad.lo.s32 	%r1, %r4, %r5, %r3;
	mov.u32 	%r6, %tid.x;
	mov.u32 	%r7, %ctaid.x;
	mov.u32 	%r8, %ntid.x;
	mad.lo.s32 	%r2, %r7, %r8, %r6;
	setp.gt.u32 	%p1, %r1, 7;
	setp.gt.s32 	%p2, %r2, 7;
	or.pred  	%p3, %p1, %p2;
	@%p3 bra 	$L__BB0_2;
	cvta.to.global.u64 	%rd4, %rd1;
	cvta.to.global.u64 	%rd5, %rd2;
	cvta.to.global.u64 	%rd6, %rd3;
	shl.b32 	%r9, %r1, 3;
	add.s32 	%r10, %r9, %r2;
	mul.wide.s32 	%rd7, %r10, 4;
	add.s64 	%rd8, %rd4, %rd7;
	ld.global.f32 	%f1, [%rd8];
	mul.wide.u32 	%rd9, %r1, 32;
	mov.u64 	%rd10, self;
	add.s64 	%rd11, %rd10, %rd9;
	mul.wide.s32 	%rd12, %r2, 4;
	add.s64 	%rd13, %rd11, %rd12;
	st.global.f32 	[%rd13], %f1;
	add.s64 	%rd14, %rd5, %rd7;
	ld.global.f32 	%f2, [%rd14];
	mov.u64 	%rd15, other;
	add.s64 	%rd16, %rd15, %rd9;
	add.s64 	%rd17, %rd16, %rd12;
	st.global.f32 	[%rd17], %f2;
	mul.f32 	%f3, %f1, %f2;
	mov.u64 	%rd18, result;
	add.s64 	%rd19, %rd18, %rd9;
	add.s64 	%rd20, %rd19, %rd12;
	st.global.f32 	[%rd20], %f3;
	add.s64 	%rd21, %rd6, %rd7;
	st.global.f32 	[%rd21], %f3;
$L__BB0_2:
	ret;

}


// ===== COMPILED SASS (sm_100) =====

	.target	sm_100

	.elftype	@"ET_EXEC"


//--------------------- .note.nv.tkinfo           --------------------------
	.section	.note.nv.tkinfo,"",@"SHT_NOTE"
	.sectionflags	@"SHF_NOTE_NV_TKINFO"
	.tkinfo
        /*0018*/ 	.word	0x00000002
        /*0030*/ 	.string	""
        /*0030*/ 	.string	"ptxas"
        /*0030*/ 	.string	"Cuda compilation tools, release 13.0, V13.0.88"
        /*0030*/ 	.string	"Build cuda_13.0.r13.0/compiler.36424714_0"
        /*0030*/ 	.string	"-arch sm_100 -m 64 "



//--------------------- .note.nv.cuinfo           --------------------------
	.section	.note.nv.cuinfo,"",@"SHT_NOTE"
	.sectionflags	@"SHF_NOTE_NV_CUINFO"
        /*0018*/ 	.short	0x0002
        /*001a*/ 	.short	0x0064
        /*001c*/ 	.short	0x0082
	.zero		2


//--------------------- .nv.info                  --------------------------
	.section	.nv.info,"",@"SHT_CUDA_INFO"
	.align	4


	//----- nvinfo : EIATTR_REGCOUNT
	.align		4
        /*0000*/ 	.byte	0x04, 0x2f
        /*0002*/ 	.short	(.L_4 - .L_3)
	.align		4
.L_3:
        /*0004*/ 	.word	index@(_Z17tensor_mul_kernelPfS_S_)
        /*0008*/ 	.word	0x00000014


	//----- nvinfo : EIATTR_FRAME_SIZE
	.align		4
.L_4:
        /*000c*/ 	.byte	0x04, 0x11
        /*000e*/ 	.short	(.L_6 - .L_5)
	.align		4
.L_5:
        /*0010*/ 	.word	index@(_Z17tensor_mul_kernelPfS_S_)
        /*0014*/ 	.word	0x00000000


	//----- nvinfo : EIATTR_MIN_STACK_SIZE
	.align		4
.L_6:
        /*0018*/ 	.byte	0x04, 0x12
        /*001a*/ 	.short	(.L_8 - .L_7)
	.align		4
.L_7:
        /*001c*/ 	.word	index@(_Z17tensor_mul_kernelPfS_S_)
        /*0020*/ 	.word	0x00000000
.L_8:


//--------------------- .nv.compat                --------------------------
	.section	.nv.compat,"",@"SHT_CUDA_COMPAT_INFO"
	.align	4
        /*0000*/ 	.byte	0x02, 0x09, 0x00, 0x00, 0x02, 0x02, 0x01, 0x00, 0x02, 0x05, 0x05, 0x00, 0x03, 0x07, 0x01, 0x01
        /*0010*/ 	.byte	0x02, 0x03, 0x00, 0x00, 0x02, 0x06, 0x01, 0x00, 0x04, 0x0b, 0x08, 0x00, 0x09, 0x00, 0x00, 0x00
        /*0020*/ 	.byte	0x00, 0x00, 0x00, 0x00


//--------------------- .nv.info._Z17tensor_mul_kernelPfS_S_ --------------------------
	.section	.nv.info._Z17tensor_mul_kernelPfS_S_,"",@"SHT_CUDA_INFO"
	.sectionflags	@""
	.align	4


	//----- nvinfo : EIATTR_CUDA_API_VERSION
	.align		4
        /*0000*/ 	.byte	0x04, 0x37
        /*0002*/ 	.short	(.L_10 - .L_9)
.L_9:
        /*0004*/ 	.word	0x00000082


	//----- nvinfo : EIATTR_KPARAM_INFO
	.align		4
.L_10:
        /*0008*/ 	.byte	0x04, 0x17
        /*000a*/ 	.short	(.L_12 - .L_11)
.L_11:
        /*000c*/ 	.word	0x00000000
        /*0010*/ 	.short	0x0002
        /*0012*/ 	.short	0x0010
        /*0014*/ 	.byte	0x00, 0xf5, 0x21, 0x00


	//----- nvinfo : EIATTR_KPARAM_INFO
	.align		4
.L_12:
        /*0018*/ 	.byte	0x04, 0x17
        /*001a*/ 	.short	(.L_14 - .L_13)
.L_13:
        /*001c*/ 	.word	0x00000000
        /*0020*/ 	.short	0x0001
        /*0022*/ 	.short	0x0008
        /*0024*/ 	.byte	0x00, 0xf5, 0x21, 0x00


	//----- nvinfo : EIATTR_KPARAM_INFO
	.align		4
.L_14:
        /*0028*/ 	.byte	0x04, 0x17
        /*002a*/ 	.short	(.L_16 - .L_15)
.L_15:
        /*002c*/ 	.word	0x00000000
        /*0030*/ 	.short	0x0000
        /*0032*/ 	.short	0x0000
        /*0034*/ 	.byte	0x00, 0xf5, 0x21, 0x00


	//----- nvinfo : EIATTR_SPARSE_MMA_MASK
	.align		4
.L_16:
        /*0038*/ 	.byte	0x03, 0x50
        /*003a*/ 	.short	0x0000


	//----- nvinfo : EIATTR_MAXREG_COUNT
	.align		4
        /*003c*/ 	.byte	0x03, 0x1b
        /*003e*/ 	.short	0x00ff


	//----- nvinfo : EIATTR_MERCURY_ISA_VERSION
	.align		4
        /*0040*/ 	.byte	0x03, 0x5f
        /*0042*/ 	.short	0x0101


	//----- nvinfo : EIATTR_VRC_CTA_INIT_COUNT
	.align		4
        /*0044*/ 	.byte	0x02, 0x4a
	.zero		1
	.zero		1


	//----- nvinfo : EIATTR_EXIT_INSTR_OFFSETS
	.align		4
        /*0048*/ 	.byte	0x04, 0x1c
        /*004a*/ 	.short	(.L_18 - .L_17)


	//   ....[0]....
.L_17:
        /*004c*/ 	.word	0x000000b0


	//   ....[1]....
        /*0050*/ 	.word	0x00000240


	//----- nvinfo : EIATTR_CBANK_PARAM_SIZE
	.align		4
.L_18:
        /*0054*/ 	.byte	0x03, 0x19
        /*0056*/ 	.short	0x0018


	//----- nvinfo : EIATTR_PARAM_CBANK
	.align		4
        /*0058*/ 	.byte	0x04, 0x0a
        /*005a*/ 	.short	(.L_20 - .L_19)
	.align		4
.L_19:
        /*005c*/ 	.word	index@(.nv.constant0._Z17tensor_mul_kernelPfS_S_)
        /*0060*/ 	.short	0x0380
        /*0062*/ 	.short	0x0018


	//----- nvinfo : EIATTR_SW_WAR
	.align		4
.L_20:
        /*0064*/ 	.byte	0x04, 0x36
        /*0066*/ 	.short	(.L_22 - .L_21)
.L_21:
        /*0068*/ 	.word	0x00000008
.L_22:


//--------------------- .nv.callgraph             --------------------------
	.section	.nv.callgraph,"",@"SHT_CUDA_CALLGRAPH"
	.align	4
	.sectionentsize	8
	.align		4
        /*0000*/ 	.word	0x00000000
	.align		4
        /*0004*/ 	.word	0xffffffff
	.align		4
        /*0008*/ 	.word	0x00000000
	.align		4
        /*000c*/ 	.word	0xfffffffe
	.align		4
        /*0010*/ 	.word	0x00000000
	.align		4
        /*0014*/ 	.word	0xfffffffd
	.align		4
        /*0018*/ 	.word	0x00000000
	.align		4
        /*001c*/ 	.word	0xfffffffc


//--------------------- .nv.constant4             --------------------------
	.section	.nv.constant4,"a",@progbits
	.align	8
	.align		8
.nv.constant4:
        /*0000*/ 	.dword	self
	.align		8
        /*0008*/ 	.dword	other
	.align		8
        /*0010*/ 	.dword	result


//--------------------- .text._Z17tensor_mul_kernelPfS_S_ --------------------------
	.section	.text._Z17tensor_mul_kernelPfS_S_,"ax",@progbits
	.align	128
        .global         _Z17tensor_mul_kernelPfS_S_
        .type           _Z17tensor_mul_kernelPfS_S_,@function
        .size           _Z17tensor_mul_kernelPfS_S_,(.L_x_1 - _Z17tensor_mul_kernelPfS_S_)
        .other          _Z17tensor_mul_kernelPfS_S_,@"STO_CUDA_ENTRY STV_DEFAULT"
_Z17tensor_mul_kernelPfS_S_:
.text._Z17tensor_mul_kernelPfS_S_:
[----:B------:R-:W-:Y:S01]  /*0000*/  LDC R1, c[0x0][0x37c] ;  /* 0x0000df00ff017b82 */ /* 0x000fe20000000800 */
[----:B------:R-:W0:Y:S07]  /*0010*/  S2R R2, SR_TID.X ;  /* 0x0000000000027919 */ /* 0x000e2e0000002100 */
[----:B------:R-:W1:Y:S01]  /*0020*/  LDC R0, c[0x0][0x364] ;  /* 0x0000d900ff007b82 */ /* 0x000e620000000800 */
[----:B------:R-:W1:Y:S07]  /*0030*/  S2R R3, SR_TID.Y ;  /* 0x0000000000037919 */ /* 0x000e6e0000002200 */
[----:B------:R-:W0:Y:S08]  /*0040*/  S2UR UR5, SR_CTAID.X ;  /* 0x00000000000579c3 */ /* 0x000e300000002500 */
[----:B------:R-:W0:Y:S08]  /*0050*/  LDC R5, c[0x0][0x360] ;  /* 0x0000d800ff057b82 */ /* 0x000e300000000800 */
[----:B------:R-:W1:Y:S01]  /*0060*/  S2UR UR4, SR_CTAID.Y ;  /* 0x00000000000479c3 */ /* 0x000e620000002600 */
[----:B0-----:R-:W-:-:S05]  /*0070*/  IMAD R2, R5, UR5, R2 ;  /* 0x0000000505027c24 */ /* 0x001fca000f8e0202 */
[----:B------:R-:W-:Y:S01]  /*0080*/  ISETP.GT.AND P0, PT, R2, 0x7, PT ;  /* 0x000000070200780c */ /* 0x000fe20003f04270 */
[----:B-1----:R-:W-:-:S05]  /*0090*/  IMAD R3, R0, UR4, R3 ;  /* 0x0000000400037c24 */ /* 0x002fca000f8e0203 */
[----:B------:R-:W-:-:S13]  /*00a0*/  ISETP.GT.U32.OR P0, PT, R3, 0x7, P0 ;  /* 0x000000070300780c */ /* 0x000fda0000704470 */
[----:B------:R-:W-:Y:S05]  /*00b0*/  @P0 EXIT ;  /* 0x000000000000094d */ /* 0x000fea0003800000 */
[----:B------:R-:W0:Y:S01]  /*00c0*/  LDC.64 R4, c[0x0][0x380] ;  /* 0x0000e000ff047b82 */ /* 0x000e220000000a00 */
[----:B------:R-:W1:Y:S01]  /*00d0*/  LDCU.64 UR4, c[0x0][0x358] ;  /* 0x00006b00ff0477ac */ /* 0x000e620008000a00 */
[----:B------:R-:W-:-:S06]  /*00e0*/  LEA R0, R3, R2, 0x3 ;  /* 0x0000000203007211 */ /* 0x000fcc00078e18ff */
[----:B------:R-:W2:Y:S08]  /*00f0*/  LDC.64 R6, c[0x4][RZ] ;  /* 0x01000000ff067b82 */ /* 0x000eb00000000a00 */
[----:B------:R-:W3:Y:S01]  /*0100*/  LDC.64 R8, c[0x0][0x388] ;  /* 0x0000e200ff087b82 */ /* 0x000ee20000000a00 */
[----:B0-----:R-:W-:-:S07]  /*0110*/  IMAD.WIDE R4, R0, 0x4, R4 ;  /* 0x0000000400047825 */ /* 0x001fce00078e0204 */
[----:B------:R-:W0:Y:S01]  /*0120*/  LDC.64 R10, c[0x4][0x8] ;  /* 0x01000200ff0a7b82 */ /* 0x000e220000000a00 */
[----:B-1----:R-:W4:Y:S01]  /*0130*/  LDG.E R17, desc[UR4][R4.64] ;  /* 0x0000000404117981 */ /* 0x002f22000c1e1900 */
[----:B--2---:R-:W-:-:S06]  /*0140*/  IMAD.WIDE.U32 R6, R3, 0x20, R6 ;  /* 0x0000002003067825 */ /* 0x004fcc00078e0006 */
[----:B------:R-:W1:Y:S01]  /*0150*/  LDC.64 R12, c[0x4][0x10] ;  /* 0x01000400ff0c7b82 */ /* 0x000e620000000a00 */
[----:B------:R-:W-:-:S07]  /*0160*/  IMAD.WIDE R6, R2, 0x4, R6 ;  /* 0x0000000402067825 */ /* 0x000fce00078e0206 */
[----:B------:R-:W2:Y:S01]  /*0170*/  LDC.64 R14, c[0x0][0x390] ;  /* 0x0000e400ff0e7b82 */ /* 0x000ea20000000a00 */
[----:B---3--:R-:W-:Y:S01]  /*0180*/  IMAD.WIDE R8, R0, 0x4, R8 ;  /* 0x0000000400087825 */ /* 0x008fe200078e0208 */
[----:B----4-:R-:W-:Y:S05]  /*0190*/  STG.E desc[UR4][R6.64], R17 ;  /* 0x0000001106007986 */ /* 0x010fea000c101904 */
[----:B------:R-:W3:Y:S01]  /*01a0*/  LDG.E R8, desc[UR4][R8.64] ;  /* 0x0000000408087981 */ /* 0x000ee2000c1e1900 */
[----:B0-----:R-:W-:-:S04]  /*01b0*/  IMAD.WIDE.U32 R4, R3, 0x20, R10 ;  /* 0x0000002003047825 */ /* 0x001fc800078e000a */
[----:B-1----:R-:W-:-:S04]  /*01c0*/  IMAD.WIDE.U32 R10, R3, 0x20, R12 ;  /* 0x00000020030a7825 */ /* 0x002fc800078e000c */
[----:B------:R-:W-:-:S04]  /*01d0*/  IMAD.WIDE R4, R2, 0x4, R4 ;  /* 0x0000000402047825 */ /* 0x000fc800078e0204 */
[----:B------:R-:W-:-:S04]  /*01e0*/  IMAD.WIDE R10, R2, 0x4, R10 ;  /* 0x00000004020a7825 */ /* 0x000fc800078e020a */
[----:B--2---:R-:W-:-:S04]  /*01f0*/  IMAD.WIDE R2, R0, 0x4, R14 ;  /* 0x0000000400027825 */ /* 0x004fc800078e020e */
[----:B---3--:R-:W-:Y:S01]  /*0200*/  FMUL R13, R17, R8 ;  /* 0x00000008110d7220 */ /* 0x008fe20000400000 */
[----:B------:R-:W-:Y:S04]  /*0210*/  STG.E desc[UR4][R4.64], R8 ;  /* 0x0000000804007986 */ /* 0x000fe8000c101904 */
[----:B------:R-:W-:Y:S04]  /*0220*/  STG.E desc[UR4][R10.64], R13 ;  /* 0x0000000d0a007986 */ /* 0x000fe8000c101904 */
[----:B------:R-:W-:Y:S01]  /*0230*/  STG.E desc[UR4][R2.64], R13 ;  /* 0x0000000d02007986 */ /* 0x000fe2000c101904 */
[----:B------:R-:W-:Y:S05]  /*0240*/  EXIT ;  /* 0x000000000000794d */ /* 0x000fea0003800000 */
.L_x_0:
[----:B------:R-:W-:-:S00]  /*0250*/  BRA `(.L_x_0) ;  /* 0xfffffffc00fc7947 */ /* 0x000fc0000383ffff */
[----:B------:R-:W-:-:S00]  /*0260*/  NOP ;  /* 0x0000000000007918 */ /* 0x000fc00000000000 */
        /* <DEDUP_REMOVED lines=9> */
.L_x_1:


//--------------------- .nv.shared.reserved.0     --------------------------
	.section	.nv.shared.reserved.0,"aw",@nobits
	.weak		__nv_reservedSMEM_offset_0_alias
	.size		__nv_reservedSMEM_offset_0_alias, 0, 64
	.other		__nv_reservedSMEM_offset_0_alias,@"STO_CUDA_RESERVED_SHARED STV_DEFAULT"
__nv_reservedSMEM_offset_0_alias:
	.zero		0
	.zero		64


//--------------------- .nv.global                --------------------------
	.section	.nv.global,"aw",@nobits
	.align	4
.nv.global:
	.type		result,@object
	.size		result,(self - result)
result:
	.zero		256
	.type		self,@object
	.size		self,(other - self)
self:
	.zero		256
	.type		other,@object
	.size		other,(.L_1 - other)
other:
	.zero		256
.L_1:


//--------------------- .nv.constant0._Z17tensor_mul_kernelPfS_S_ --------------------------
	.section	.nv.constant0._Z17tensor_mul_kernelPfS_S_,"a",@progbits
	.sectionflags	@""
	.align	4
.nv.constant0._Z17tensor_mul_kernelPfS_S_:
	.zero		920


//--------------------- SYMBOLS --------------------------

	.type		.nv.reservedSmem.offset0,@object
	.size		.nv.reservedSmem.offset0,0x4
